//
// Generated by NVIDIA NVVM Compiler
//
// Compiler Build ID: CL-36424714
// Cuda compilation tools, release 13.0, V13.0.88
// Based on NVVM 20.0.0
//

.version 9.0
.target sm_100
.address_size 64

	// .globl	_Z19WMMA_MultiplicationPaS_Piii

.visible .entry _Z19WMMA_MultiplicationPaS_Piii(
	.param .u64 .ptr .align 1 _Z19WMMA_MultiplicationPaS_Piii_param_0,
	.param .u64 .ptr .align 1 _Z19WMMA_MultiplicationPaS_Piii_param_1,
	.param .u64 .ptr .align 1 _Z19WMMA_MultiplicationPaS_Piii_param_2,
	.param .u32 _Z19WMMA_MultiplicationPaS_Piii_param_3,
	.param .u32 _Z19WMMA_MultiplicationPaS_Piii_param_4
)
{
	.reg .pred 	%p<6>;
	.reg .b32 	%r<100>;
	.reg .b64 	%rd<19>;

	ld.param.u64 	%rd4, [_Z19WMMA_MultiplicationPaS_Piii_param_0];
	ld.param.u64 	%rd5, [_Z19WMMA_MultiplicationPaS_Piii_param_1];
	ld.param.u64 	%rd6, [_Z19WMMA_MultiplicationPaS_Piii_param_2];
	ld.param.u32 	%r37, [_Z19WMMA_MultiplicationPaS_Piii_param_3];
	ld.param.u32 	%r38, [_Z19WMMA_MultiplicationPaS_Piii_param_4];
	mov.u32 	%r40, %ctaid.x;
	mov.u32 	%r41, %ntid.x;
	mov.u32 	%r42, %tid.x;
	mad.lo.s32 	%r43, %r40, %r41, %r42;
	mov.u32 	%r44, %ctaid.y;
	mov.u32 	%r45, %ntid.y;
	mov.u32 	%r46, %tid.y;
	mad.lo.s32 	%r47, %r44, %r45, %r46;
	shr.u32 	%r48, %r43, 5;
	mul.lo.s32 	%r1, %r37, %r48;
	mul.lo.s32 	%r2, %r37, %r47;
	setp.lt.s32 	%p2, %r38, 1;
	mov.b32 	%r91, 0;
	mov.u32 	%r90, %r91;
	mov.u32 	%r89, %r91;
	mov.u32 	%r88, %r91;
	mov.u32 	%r87, %r91;
	mov.u32 	%r86, %r91;
	mov.u32 	%r85, %r91;
	mov.u32 	%r84, %r91;
	@%p2 bra 	$L__BB0_5;
	max.s32 	%r50, %r1, %r2;
	setp.lt.s32 	%p1, %r50, %r38;
	mul.lo.s32 	%r51, %r1, %r38;
	cvt.s64.s32 	%rd1, %r51;
	cvta.to.global.u64 	%rd2, %rd4;
	cvta.to.global.u64 	%rd3, %rd5;
	mov.b32 	%r84, 0;
	not.pred 	%p3, %p1;
	mov.u32 	%r85, %r84;
	mov.u32 	%r86, %r84;
	mov.u32 	%r87, %r84;
	mov.u32 	%r88, %r84;
	mov.u32 	%r89, %r84;
	mov.u32 	%r90, %r84;
	mov.u32 	%r91, %r84;
	mov.u32 	%r83, %r84;
$L__BB0_2:
	@%p3 bra 	$L__BB0_4;
	cvt.s64.s32 	%rd7, %r83;
	add.s64 	%rd8, %rd7, %rd1;
	add.s64 	%rd9, %rd2, %rd8;
	wmma.load.a.sync.aligned.row.m16n16k16.global.s8 	{%r52, %r53}, [%rd9], %r38;
	mul.lo.s32 	%r54, %r83, %r38;
	cvt.s64.s32 	%rd10, %r54;
	add.s64 	%rd11, %rd10, %rd7;
	add.s64 	%rd12, %rd3, %rd11;
	wmma.load.b.sync.aligned.col.m16n16k16.global.s8 	{%r55, %r56}, [%rd12], %r38;
	wmma.mma.sync.aligned.row.col.m16n16k16.s32.s8.s8.s32 {%r91, %r90, %r89, %r88, %r87, %r86, %r85, %r84}, {%r52, %r53}, {%r55, %r56}, {%r91, %r90, %r89, %r88, %r87, %r86, %r85, %r84};
$L__BB0_4:
	add.s32 	%r83, %r83, %r37;
	setp.lt.s32 	%p4, %r83, %r38;
	@%p4 bra 	$L__BB0_2;
$L__BB0_5:
	max.s32 	%r57, %r1, %r2;
	setp.ge.s32 	%p5, %r57, %r38;
	@%p5 bra 	$L__BB0_7;
	cvt.s64.s32 	%rd13, %r2;
	mul.lo.s32 	%r58, %r1, %r38;
	cvt.s64.s32 	%rd14, %r58;
	add.s64 	%rd15, %rd14, %rd13;
	cvta.to.global.u64 	%rd16, %rd6;
	shl.b64 	%rd17, %rd15, 2;
	add.s64 	%rd18, %rd16, %rd17;
	wmma.load.c.sync.aligned.row.m16n16k16.global.s32 	{%r59, %r60, %r61, %r62, %r63, %r64, %r65, %r66}, [%rd18], %r38;
	add.s32 	%r67, %r59, %r91;
	add.s32 	%r68, %r60, %r90;
	add.s32 	%r69, %r61, %r89;
	add.s32 	%r70, %r62, %r88;
	add.s32 	%r71, %r63, %r87;
	add.s32 	%r72, %r64, %r86;
	add.s32 	%r73, %r65, %r85;
	add.s32 	%r74, %r66, %r84;
	wmma.store.d.sync.aligned.row.m16n16k16.global.s32 	[%rd18], {%r67, %r68, %r69, %r70, %r71, %r72, %r73, %r74}, %r38;
$L__BB0_7:
	ret;

}


// ===== COMPILED SASS (sm_100) =====

	.target	sm_100

	.elftype	@"ET_EXEC"


//--------------------- .note.nv.tkinfo           --------------------------
	.section	.note.nv.tkinfo,"",@"SHT_NOTE"
	.sectionflags	@"SHF_NOTE_NV_TKINFO"
	.tkinfo
        /*0018*/ 	.word	0x00000002
        /*0030*/ 	.string	""
        /*0030*/ 	.string	"ptxas"
        /*0030*/ 	.string	"Cuda compilation tools, release 13.0, V13.0.88"
        /*0030*/ 	.string	"Build cuda_13.0.r13.0/compiler.36424714_0"
        /*0030*/ 	.string	"-arch sm_100 -m 64 "



//--------------------- .note.nv.cuinfo           --------------------------
	.section	.note.nv.cuinfo,"",@"SHT_NOTE"
	.sectionflags	@"SHF_NOTE_NV_CUINFO"
        /*0018*/ 	.short	0x0002
        /*001a*/ 	.short	0x0064
        /*001c*/ 	.short	0x0082
	.zero		2


//--------------------- .nv.info                  --------------------------
	.section	.nv.info,"",@"SHT_CUDA_INFO"
	.align	4


	//----- nvinfo : EIATTR_REGCOUNT
	.align		4
        /*0000*/ 	.byte	0x04, 0x2f
        /*0002*/ 	.short	(.L_1 - .L_0)
	.align		4
.L_0:
        /*0004*/ 	.word	index@(_Z19WMMA_MultiplicationPaS_Piii)
        /*0008*/ 	.word	0x0000001c


	//----- nvinfo : EIATTR_FRAME_SIZE
	.align		4
.L_1:
        /*000c*/ 	.byte	0x04, 0x11
        /*000e*/ 	.short	(.L_3 - .L_2)
	.align		4
.L_2:
        /*0010*/ 	.word	index@(_Z19WMMA_MultiplicationPaS_Piii)
        /*0014*/ 	.word	0x00000000


	//----- nvinfo : EIATTR_MIN_STACK_SIZE
	.align		4
.L_3:
        /*0018*/ 	.byte	0x04, 0x12
        /*001a*/ 	.short	(.L_5 - .L_4)
	.align		4
.L_4:
        /*001c*/ 	.word	index@(_Z19WMMA_MultiplicationPaS_Piii)
        /*0020*/ 	.word	0x00000000
.L_5:


//--------------------- .nv.compat                --------------------------
	.section	.nv.compat,"",@"SHT_CUDA_COMPAT_INFO"
	.align	4
        /*0000*/ 	.byte	0x02, 0x09, 0x00, 0x00, 0x02, 0x02, 0x01, 0x00, 0x02, 0x05, 0x05, 0x00, 0x03, 0x07, 0x01, 0x01
        /*0010*/ 	.byte	0x02, 0x03, 0x00, 0x00, 0x02, 0x06, 0x01, 0x00, 0x04, 0x0b, 0x08, 0x00, 0x01, 0x00, 0x00, 0x00
        /*0020*/ 	.byte	0x00, 0x00, 0x00, 0x00


//--------------------- .nv.info._Z19WMMA_MultiplicationPaS_Piii --------------------------
	.section	.nv.info._Z19WMMA_MultiplicationPaS_Piii,"",@"SHT_CUDA_INFO"
	.sectionflags	@""
	.align	4


	//----- nvinfo : EIATTR_CUDA_API_VERSION
	.align		4
        /*0000*/ 	.byte	0x04, 0x37
        /*0002*/ 	.short	(.L_7 - .L_6)
.L_6:
        /*0004*/ 	.word	0x00000082


	//----- nvinfo : EIATTR_KPARAM_INFO
	.align		4
.L_7:
        /*0008*/ 	.byte	0x04, 0x17
        /*000a*/ 	.short	(.L_9 - .L_8)
.L_8:
        /*000c*/ 	.word	0x00000000
        /*0010*/ 	.short	0x0004
        /*0012*/ 	.short	0x001c
        /*0014*/ 	.byte	0x00, 0xf0, 0x11, 0x00


	//----- nvinfo : EIATTR_KPARAM_INFO
	.align		4
.L_9:
        /*0018*/ 	.byte	0x04, 0x17
        /*001a*/ 	.short	(.L_11 - .L_10)
.L_10:
        /*001c*/ 	.word	0x00000000
        /*0020*/ 	.short	0x0003
        /*0022*/ 	.short	0x0018
        /*0024*/ 	.byte	0x00, 0xf0, 0x11, 0x00


	//----- nvinfo : EIATTR_KPARAM_INFO
	.align		4
.L_11:
        /*0028*/ 	.byte	0x04, 0x17
        /*002a*/ 	.short	(.L_13 - .L_12)
.L_12:
        /*002c*/ 	.word	0x00000000
        /*0030*/ 	.short	0x0002
        /*0032*/ 	.short	0x0010
        /*0034*/ 	.byte	0x00, 0xf5, 0x21, 0x00


	//----- nvinfo : EIATTR_KPARAM_INFO
	.align		4
.L_13:
        /*0038*/ 	.byte	0x04, 0x17
        /*003a*/ 	.short	(.L_15 - .L_14)
.L_14:
        /*003c*/ 	.word	0x00000000
        /*0040*/ 	.short	0x0001
        /*0042*/ 	.short	0x0008
        /*0044*/ 	.byte	0x00, 0xf5, 0x21, 0x00


	//----- nvinfo : EIATTR_KPARAM_INFO
	.align		4
.L_15:
        /*0048*/ 	.byte	0x04, 0x17
        /*004a*/ 	.short	(.L_17 - .L_16)
.L_16:
        /*004c*/ 	.word	0x00000000
        /*0050*/ 	.short	0x0000
        /*0052*/ 	.short	0x0000
        /*0054*/ 	.byte	0x00, 0xf5, 0x21, 0x00


	//----- nvinfo : EIATTR_SPARSE_MMA_MASK
	.align		4
.L_17:
        /*0058*/ 	.byte	0x03, 0x50
        /*005a*/ 	.short	0x0000


	//----- nvinfo : EIATTR_WMMA_USED
	.align		4
        /*005c*/ 	.byte	0x01, 0x2b
	.zero		2


	//----- nvinfo : EIATTR_MAXREG_COUNT
	.align		4
        /*0060*/ 	.byte	0x03, 0x1b
        /*0062*/ 	.short	0x00ff


	//----- nvinfo : EIATTR_MERCURY_ISA_VERSION
	.align		4
        /*0064*/ 	.byte	0x03, 0x5f
        /*0066*/ 	.short	0x0101


	//----- nvinfo : EIATTR_VRC_CTA_INIT_COUNT
	.align		4
        /*0068*/ 	.byte	0x02, 0x4a
	.zero		1
	.zero		1


	//----- nvinfo : EIATTR_EXIT_INSTR_OFFSETS
	.align		4
        /*006c*/ 	.byte	0x04, 0x1c
        /*006e*/ 	.short	(.L_19 - .L_18)


	//   ....[0]....
.L_18:
        /*0070*/ 	.word	0x00000460


	//   ....[1]....
        /*0074*/ 	.word	0x00000680


	//----- nvinfo : EIATTR_CRS_STACK_SIZE
	.align		4
.L_19:
        /*0078*/ 	.byte	0x04, 0x1e
        /*007a*/ 	.short	(.L_21 - .L_20)
.L_20:
        /*007c*/ 	.word	0x00000000


	//----- nvinfo : EIATTR_CBANK_PARAM_SIZE
	.align		4
.L_21:
        /*0080*/ 	.byte	0x03, 0x19
        /*0082*/ 	.short	0x0020


	//----- nvinfo : EIATTR_PARAM_CBANK
	.align		4
        /*0084*/ 	.byte	0x04, 0x0a
        /*0086*/ 	.short	(.L_23 - .L_22)
	.align		4
.L_22:
        /*0088*/ 	.word	index@(.nv.constant0._Z19WMMA_MultiplicationPaS_Piii)
        /*008c*/ 	.short	0x0380
        /*008e*/ 	.short	0x0020


	//----- nvinfo : EIATTR_SW_WAR
	.align		4
.L_23:
        /*0090*/ 	.byte	0x04, 0x36
        /*0092*/ 	.short	(.L_25 - .L_24)
.L_24:
        /*0094*/ 	.word	0x00000008
.L_25:


//--------------------- .nv.callgraph             --------------------------
	.section	.nv.callgraph,"",@"SHT_CUDA_CALLGRAPH"
	.align	4
	.sectionentsize	8
	.align		4
        /*0000*/ 	.word	0x00000000
	.align		4
        /*0004*/ 	.word	0xffffffff
	.align		4
        /*0008*/ 	.word	0x00000000
	.align		4
        /*000c*/ 	.word	0xfffffffe
	.align		4
        /*0010*/ 	.word	0x00000000
	.align		4
        /*0014*/ 	.word	0xfffffffd
	.align		4
        /*0018*/ 	.word	0x00000000
	.align		4
        /*001c*/ 	.word	0xfffffffc


//--------------------- .text._Z19WMMA_MultiplicationPaS_Piii --------------------------
	.section	.text._Z19WMMA_MultiplicationPaS_Piii,"ax",@progbits
	.align	128
        .global         _Z19WMMA_MultiplicationPaS_Piii
        .type           _Z19WMMA_MultiplicationPaS_Piii,@function
        .size           _Z19WMMA_MultiplicationPaS_Piii,(.L_x_4 - _Z19WMMA_MultiplicationPaS_Piii)
        .other          _Z19WMMA_MultiplicationPaS_Piii,@"STO_CUDA_ENTRY STV_DEFAULT"
_Z19WMMA_MultiplicationPaS_Piii:
.text._Z19WMMA_MultiplicationPaS_Piii:
[----:B------:R-:W-:Y:S01]  /*0000*/  LDC R1, c[0x0][0x37c] ;  /* 0x0000df00ff017b82 */ /* 0x000fe20000000800 */
[----:B------:R-:W0:Y:S01]  /*0010*/  S2R R3, SR_TID.X ;  /* 0x0000000000037919 */ /* 0x000e220000002100 */
[----:B------:R-:W1:Y:S06]  /*0020*/  LDCU.64 UR6, c[0x0][0x398] ;  /* 0x00007300ff0677ac */ /* 0x000e6c0008000a00 */
[----:B------:R-:W0:Y:S01]  /*0030*/  S2UR UR4, SR_CTAID.X ;  /* 0x00000000000479c3 */ /* 0x000e220000002500 */
[----:B------:R-:W-:Y:S01]  /*0040*/  CS2R R8, SRZ ;  /* 0x0000000000087805 */ /* 0x000fe2000001ff00 */
[----:B------:R-:W2:Y:S01]  /*0050*/  S2R R5, SR_TID.Y ;  /* 0x0000000000057919 */ /* 0x000ea20000002200 */
[----:B------:R-:W-:-:S02]  /*0060*/  CS2R R10, SRZ ;  /* 0x00000000000a7805 */ /* 0x000fc4000001ff00 */
[----:B------:R-:W-:-:S03]  /*0070*/  CS2R R6, SRZ ;  /* 0x0000000000067805 */ /* 0x000fc6000001ff00 */
[----:B------:R-:W0:Y:S08]  /*0080*/  LDC R0, c[0x0][0x360] ;  /* 0x0000d800ff007b82 */ /* 0x000e300000000800 */
[----:B------:R-:W2:Y:S01]  /*0090*/  S2UR UR5, SR_CTAID.Y ;  /* 0x00000000000579c3 */ /* 0x000ea20000002600 */
[----:B-1----:R-:W-:-:S05]  /*00a0*/  IMAD.U32 R15, RZ, RZ, UR7 ;  /* 0x00000007ff0f7e24 */ /* 0x002fca000f8e00ff */
[----:B------:R-:W-:Y:S02]  /*00b0*/  ISETP.GE.AND P0, PT, R15, 0x1, PT ;  /* 0x000000010f00780c */ /* 0x000fe40003f06270 */
[----:B------:R-:W2:Y:S01]  /*00c0*/  LDC R2, c[0x0][0x364] ;  /* 0x0000d900ff027b82 */ /* 0x000ea20000000800 */
[----:B0-----:R-:W-:-:S05]  /*00d0*/  IMAD R0, R0, UR4, R3 ;  /* 0x0000000400007c24 */ /* 0x001fca000f8e0203 */
[----:B------:R-:W-:-:S05]  /*00e0*/  SHF.R.U32.HI R0, RZ, 0x5, R0 ;  /* 0x00000005ff007819 */ /* 0x000fca0000011600 */
[----:B------:R-:W-:Y:S02]  /*00f0*/  IMAD R0, R0, UR6, RZ ;  /* 0x0000000600007c24 */ /* 0x000fe4000f8e02ff */
[----:B--2---:R-:W-:Y:S01]  /*0100*/  IMAD R3, R2, UR5, R5 ;  /* 0x0000000502037c24 */ /* 0x004fe2000f8e0205 */
[----:B------:R-:W0:Y:S01]  /*0110*/  LDCU.64 UR4, c[0x0][0x358] ;  /* 0x00006b00ff0477ac */ /* 0x000e220008000a00 */
[----:B------:R-:W-:Y:S02]  /*0120*/  CS2R R4, SRZ ;  /* 0x0000000000047805 */ /* 0x000fe4000001ff00 */
[----:B------:R-:W-:Y:S01]  /*0130*/  IMAD R3, R3, UR6, RZ ;  /* 0x0000000603037c24 */ /* 0x000fe2000f8e02ff */
[----:B------:R-:W-:Y:S06]  /*0140*/  @!P0 BRA `(.L_x_0) ;  /* 0x0000000000bc8947 */ /* 0x000fec0003800000 */
[C---:B------:R-:W-:Y:S01]  /*0150*/  VIMNMX R2, PT, PT, R0.reuse, R3, !PT ;  /* 0x0000000300027248 */ /* 0x040fe20007fe0100 */
[-C--:B------:R-:W-:Y:S01]  /*0160*/  IMAD R12, R0, R15.reuse, RZ ;  /* 0x0000000f000c7224 */ /* 0x080fe200078e02ff */
[----:B------:R-:W-:Y:S01]  /*0170*/  BSSY.RECONVERGENT B0, `(.L_x_0) ;  /* 0x000002c000007945 */ /* 0x000fe20003800200 */
[----:B------:R-:W-:Y:S01]  /*0180*/  IMAD.MOV.U32 R13, RZ, RZ, RZ ;  /* 0x000000ffff0d7224 */ /* 0x000fe200078e00ff */
[----:B------:R-:W-:Y:S02]  /*0190*/  ISETP.GE.AND P0, PT, R2, R15, PT ;  /* 0x0000000f0200720c */ /* 0x000fe40003f06270 */
[----:B------:R-:W-:Y:S02]  /*01a0*/  CS2R R6, SRZ ;  /* 0x0000000000067805 */ /* 0x000fe4000001ff00 */
[----:B------:R-:W-:Y:S02]  /*01b0*/  CS2R R4, SRZ ;  /* 0x0000000000047805 */ /* 0x000fe4000001ff00 */
[----:B------:R-:W-:-:S02]  /*01c0*/  CS2R R10, SRZ ;  /* 0x00000000000a7805 */ /* 0x000fc4000001ff00 */
[----:B------:R-:W-:Y:S02]  /*01d0*/  CS2R R8, SRZ ;  /* 0x0000000000087805 */ /* 0x000fe4000001ff00 */
[----:B------:R-:W-:Y:S01]  /*01e0*/  SHF.R.S32.HI R2, RZ, 0x1f, R12 ;  /* 0x0000001fff027819 */ /* 0x000fe2000001140c */
[----:B------:R-:W1:Y:S06]  /*01f0*/  LDCU.64 UR8, c[0x0][0x398] ;  /* 0x00007300ff0877ac */ /* 0x000e6c0008000a00 */
.L_x_2:
[----:B------:R-:W-:Y:S05]  /*0200*/  @P0 BRA `(.L_x_1) ;  /* 0x0000000000780947 */ /* 0x000fea0003800000 */
[----:B------:R-:W2:Y:S01]  /*0210*/  S2R R20, SR_LANEID ;  /* 0x0000000000147919 */ /* 0x000ea20000000000 */
[----:B------:R-:W3:Y:S01]  /*0220*/  LDC R21, c[0x0][0x39c] ;  /* 0x0000e700ff157b82 */ /* 0x000ee20000000800 */
[----:B------:R-:W-:-:S07]  /*0230*/  IMAD.MOV.U32 R19, RZ, RZ, RZ ;  /* 0x000000ffff137224 */ /* 0x000fce00078e00ff */
[----:B------:R-:W4:Y:S08]  /*0240*/  LDC.64 R16, c[0x0][0x380] ;  /* 0x0000e000ff107b82 */ /* 0x000f300000000a00 */
[----:B------:R-:W5:Y:S01]  /*0250*/  LDC.64 R14, c[0x0][0x388] ;  /* 0x0000e200ff0e7b82 */ /* 0x000f620000000a00 */
[----:B---3--:R-:W-:Y:S02]  /*0260*/  IMAD R22, R13, R21, RZ ;  /* 0x000000150d167224 */ /* 0x008fe400078e02ff */
[----:B--2---:R-:W-:Y:S01]  /*0270*/  IMAD.SHL.U32 R18, R20, 0x4, RZ ;  /* 0x0000000414127824 */ /* 0x004fe200078e00ff */
[----:B------:R-:W-:-:S02]  /*0280*/  SHF.R.U32.HI R20, RZ, 0x2, R20 ;  /* 0x00000002ff147819 */ /* 0x000fc40000011614 */
[----:B----4-:R-:W-:Y:S02]  /*0290*/  IADD3 R25, P1, P2, R13, R16, R12 ;  /* 0x000000100d197210 */ /* 0x010fe40007a3e00c */
[----:B------:R-:W-:Y:S02]  /*02a0*/  LOP3.LUT R18, R18, 0xc, RZ, 0xe2, !PT ;  /* 0x0000000c12127812 */ /* 0x000fe400078ee2ff */
[----:B-----5:R-:W-:-:S03]  /*02b0*/  IADD3 R23, P3, P4, R22, R14, R13 ;  /* 0x0000000e16177210 */ /* 0x020fc60007c7e00d */
[----:B------:R-:W-:Y:S01]  /*02c0*/  IMAD.WIDE.U32 R18, R20, R21, R18 ;  /* 0x0000001514127225 */ /* 0x000fe200078e0012 */
[----:B------:R-:W-:Y:S02]  /*02d0*/  SHF.R.S32.HI R20, RZ, 0x1f, R13 ;  /* 0x0000001fff147819 */ /* 0x000fe4000001140d */
[----:B------:R-:W-:Y:S02]  /*02e0*/  SHF.R.S32.HI R22, RZ, 0x1f, R22 ;  /* 0x0000001fff167819 */ /* 0x000fe40000011416 */
[----:B------:R-:W-:Y:S02]  /*02f0*/  IADD3.X R17, PT, PT, R20, R17, R2, P1, P2 ;  /* 0x0000001114117210 */ /* 0x000fe40000fe4402 */
[----:B------:R-:W-:Y:S02]  /*0300*/  IADD3.X R15, PT, PT, R22, R15, R20, P3, P4 ;  /* 0x0000000f160f7210 */ /* 0x000fe40001fe8414 */
[C---:B------:R-:W-:Y:S02]  /*0310*/  IADD3 R14, P2, PT, R18.reuse, R23, RZ ;  /* 0x00000017120e7210 */ /* 0x040fe40007f5e0ff */
[----:B------:R-:W-:-:S03]  /*0320*/  IADD3 R22, P1, PT, R18, R25, RZ ;  /* 0x0000001912167210 */ /* 0x000fc60007f3e0ff */
[C---:B------:R-:W-:Y:S02]  /*0330*/  IMAD.X R15, R19.reuse, 0x1, R15, P2 ;  /* 0x00000001130f7824 */ /* 0x040fe400010e060f */
[----:B------:R-:W-:Y:S02]  /*0340*/  IMAD.X R23, R19, 0x1, R17, P1 ;  /* 0x0000000113177824 */ /* 0x000fe400008e0611 */
[C---:B------:R-:W-:Y:S02]  /*0350*/  IMAD.WIDE.U32 R18, R21.reuse, 0x8, R14 ;  /* 0x0000000815127825 */ /* 0x040fe400078e000e */
[----:B0-----:R-:W2:Y:S02]  /*0360*/  LDG.E R14, desc[UR4][R14.64] ;  /* 0x000000040e0e7981 */ /* 0x001ea4000c1e1900 */
[----:B------:R-:W-:Y:S02]  /*0370*/  IMAD.WIDE.U32 R16, R21, 0x8, R22 ;  /* 0x0000000815107825 */ /* 0x000fe400078e0016 */
[----:B------:R-:W2:Y:S04]  /*0380*/  LDG.E R20, desc[UR4][R22.64] ;  /* 0x0000000416147981 */ /* 0x000ea8000c1e1900 */
[----:B------:R-:W2:Y:S04]  /*0390*/  LDG.E R21, desc[UR4][R16.64] ;  /* 0x0000000410157981 */ /* 0x000ea8000c1e1900 */
[----:B------:R-:W3:Y:S01]  /*03a0*/  LDG.E R18, desc[UR4][R18.64] ;  /* 0x0000000412127981 */ /* 0x000ee2000c1e1900 */
[----:B------:R-:W-:Y:S05]  /*03b0*/  WARPSYNC.ALL ;  /* 0x0000000000007948 */ /* 0x000fea0003800000 */
[C---:B--2---:R-:W-:Y:S08]  /*03c0*/  IMMA.16816.S8.S8 R8, R20.reuse.ROW, R14.COL, R8 ;  /* 0x0000000e14087237 */ /* 0x044ff00000405408 */
[----:B---3--:R-:W-:-:S15]  /*03d0*/  IMMA.16816.S8.S8 R4, R20.ROW, R18.COL, R4 ;  /* 0x0000001214047237 */ /* 0x008fde0000405404 */
[----:B------:R-:W-:-:S05]  /*03e0*/  NOP ;  /* 0x0000000000007918 */ /* 0x000fca0000000000 */
.L_x_1:
[----:B-1----:R-:W-:Y:S02]  /*03f0*/  IMAD.U32 R15, RZ, RZ, UR9 ;  /* 0x00000009ff0f7e24 */ /* 0x002fe4000f8e00ff */
[----:B------:R-:W-:-:S05]  /*0400*/  VIADD R13, R13, UR8 ;  /* 0x000000080d0d7c36 */ /* 0x000fca0008000000 */
[----:B------:R-:W-:-:S13]  /*0410*/  ISETP.GE.AND P1, PT, R13, R15, PT ;  /* 0x0000000f0d00720c */ /* 0x000fda0003f26270 */
[----:B------:R-:W-:Y:S05]  /*0420*/  @!P1 BRA `(.L_x_2) ;  /* 0xfffffffc00749947 */ /* 0x000fea000383ffff */
[----:B0-----:R-:W-:Y:S05]  /*0430*/  BSYNC.RECONVERGENT B0 ;  /* 0x0000000000007941 */ /* 0x001fea0003800200 */
.L_x_0:
[----:B------:R-:W-:-:S04]  /*0440*/  VIMNMX R2, PT, PT, R0, R3, !PT ;  /* 0x0000000300027248 */ /* 0x000fc80007fe0100 */
[----:B------:R-:W-:-:S13]  /*0450*/  ISETP.GE.AND P0, PT, R2, R15, PT ;  /* 0x0000000f0200720c */ /* 0x000fda0003f06270 */
[----:B0-----:R-:W-:Y:S05]  /*0460*/  @P0 EXIT ;  /* 0x000000000000094d */ /* 0x001fea0003800000 */
[----:B------:R-:W0:Y:S01]  /*0470*/  S2R R12, SR_LANEID ;  /* 0x00000000000c7919 */ /* 0x000e220000000000 */
[----:B------:R-:W1:Y:S01]  /*0480*/  LDCU.64 UR6, c[0x0][0x390] ;  /* 0x00007200ff0677ac */ /* 0x000e620008000a00 */
[----:B------:R-:W-:Y:S01]  /*0490*/  IMAD R19, R0, R15, RZ ;  /* 0x0000000f00137224 */ /* 0x000fe200078e02ff */
[----:B------:R-:W-:Y:S02]  /*04a0*/  SHF.R.U32.HI R15, RZ, 0x1, R15 ;  /* 0x00000001ff0f7819 */ /* 0x000fe4000001160f */
[----:B------:R-:W-:Y:S02]  /*04b0*/  SHF.R.S32.HI R0, RZ, 0x1f, R3 ;  /* 0x0000001fff007819 */ /* 0x000fe40000011403 */
[----:B------:R-:W-:Y:S01]  /*04c0*/  IADD3 R14, P0, PT, R3, R19, RZ ;  /* 0x00000013030e7210 */ /* 0x000fe20007f1e0ff */
[----:B------:R-:W-:-:S03]  /*04d0*/  IMAD.MOV.U32 R3, RZ, RZ, RZ ;  /* 0x000000ffff037224 */ /* 0x000fc600078e00ff */
[----:B------:R-:W-:Y:S02]  /*04e0*/  LEA.HI.X.SX32 R19, R19, R0, 0x1, P0 ;  /* 0x0000000013137211 */ /* 0x000fe400000f0eff */
[----:B-1----:R-:W-:Y:S02]  /*04f0*/  LEA R17, P0, R14, UR6, 0x2 ;  /* 0x000000060e117c11 */ /* 0x002fe4000f8010ff */
[----:B0-----:R-:W-:Y:S02]  /*0500*/  LOP3.LUT R2, R12, 0x3, RZ, 0xc0, !PT ;  /* 0x000000030c027812 */ /* 0x001fe400078ec0ff */
[----:B------:R-:W-:-:S05]  /*0510*/  SHF.R.U32.HI R12, RZ, 0x2, R12 ;  /* 0x00000002ff0c7819 */ /* 0x000fca000001160c */
[----:B------:R-:W-:Y:S01]  /*0520*/  IMAD.WIDE.U32 R12, R12, R15, R2 ;  /* 0x0000000f0c0c7225 */ /* 0x000fe200078e0002 */
[----:B------:R-:W-:Y:S02]  /*0530*/  LEA.HI.X R3, R14, UR7, R19, 0x2, P0 ;  /* 0x000000070e037c11 */ /* 0x000fe400080f1413 */
[----:B------:R-:W-:-:S04]  /*0540*/  LEA R2, P0, R12, R17, 0x3 ;  /* 0x000000110c027211 */ /* 0x000fc800078018ff */
[----:B------:R-:W-:-:S03]  /*0550*/  LEA.HI.X R3, R12, R3, R13, 0x3, P0 ;  /* 0x000000030c037211 */ /* 0x000fc600000f1c0d */
[----:B------:R-:W-:Y:S02]  /*0560*/  IMAD.WIDE.U32 R12, R15, 0x40, R2 ;  /* 0x000000400f0c7825 */ /* 0x000fe400078e0002 */
[----:B------:R-:W2:Y:S04]  /*0570*/  LDG.E.64 R18, desc[UR4][R2.64+0x20] ;  /* 0x0000200402127981 */ /* 0x000ea8000c1e1b00 */
[----:B------:R-:W3:Y:S04]  /*0580*/  LDG.E.64 R14, desc[UR4][R2.64] ;  /* 0x00000004020e7981 */ /* 0x000ee8000c1e1b00 */
[----:B------:R-:W4:Y:S04]  /*0590*/  LDG.E.64 R16, desc[UR4][R12.64] ;  /* 0x000000040c107981 */ /* 0x000f28000c1e1b00 */
[----:B------:R-:W5:Y:S01]  /*05a0*/  LDG.E.64 R20, desc[UR4][R12.64+0x20] ;  /* 0x000020040c147981 */ /* 0x000f62000c1e1b00 */
[----:B------:R-:W-:Y:S05]  /*05b0*/  WARPSYNC.ALL ;  /* 0x0000000000007948 */ /* 0x000fea0003800000 */
[----:B--2---:R-:W-:-:S02]  /*05c0*/  IMAD.IADD R18, R18, 0x1, R4 ;  /* 0x0000000112127824 */ /* 0x004fc400078e0204 */
[----:B------:R-:W-:Y:S02]  /*05d0*/  IMAD.IADD R19, R19, 0x1, R5 ;  /* 0x0000000113137824 */ /* 0x000fe400078e0205 */
[----:B---3--:R-:W-:Y:S02]  /*05e0*/  IMAD.IADD R14, R14, 0x1, R8 ;  /* 0x000000010e0e7824 */ /* 0x008fe400078e0208 */
[----:B------:R-:W-:Y:S02]  /*05f0*/  IMAD.IADD R15, R15, 0x1, R9 ;  /* 0x000000010f0f7824 */ /* 0x000fe400078e0209 */
[----:B----4-:R-:W-:Y:S02]  /*0600*/  IMAD.IADD R16, R16, 0x1, R10 ;  /* 0x0000000110107824 */ /* 0x010fe400078e020a */
[----:B------:R-:W-:Y:S02]  /*0610*/  IMAD.IADD R17, R17, 0x1, R11 ;  /* 0x0000000111117824 */ /* 0x000fe400078e020b */
[----:B-----5:R-:W-:-:S02]  /*0620*/  IMAD.IADD R20, R20, 0x1, R6 ;  /* 0x0000000114147824 */ /* 0x020fc400078e0206 */
[----:B------:R-:W-:Y:S01]  /*0630*/  IMAD.IADD R21, R21, 0x1, R7 ;  /* 0x0000000115157824 */ /* 0x000fe200078e0207 */
[----:B------:R-:W-:Y:S04]  /*0640*/  STG.E.64 desc[UR4][R2.64], R14 ;  /* 0x0000000e02007986 */ /* 0x000fe8000c101b04 */
[----:B------:R-:W-:Y:S04]  /*0650*/  STG.E.64 desc[UR4][R12.64], R16 ;  /* 0x000000100c007986 */ /* 0x000fe8000c101b04 */
[----:B------:R-:W-:Y:S04]  /*0660*/  STG.E.64 desc[UR4][R2.64+0x20], R18 ;  /* 0x0000201202007986 */ /* 0x000fe8000c101b04 */
[----:B------:R-:W-:Y:S01]  /*0670*/  STG.E.64 desc[UR4][R12.64+0x20], R20 ;  /* 0x000020140c007986 */ /* 0x000fe2000c101b04 */
[----:B------:R-:W-:Y:S05]  /*0680*/  EXIT ;  /* 0x000000000000794d */ /* 0x000fea0003800000 */
.L_x_3:
[----:B------:R-:W-:-:S00]  /*0690*/  BRA `(.L_x_3) ;  /* 0xfffffffc00fc7947 */ /* 0x000fc0000383ffff */
[----:B------:R-:W-:-:S00]  /*06a0*/  NOP ;  /* 0x0000000000007918 */ /* 0x000fc00000000000 */
        /* <DEDUP_REMOVED lines=13> */
.L_x_4:


//--------------------- .nv.shared.reserved.0     --------------------------
	.section	.nv.shared.reserved.0,"aw",@nobits
	.weak		__nv_reservedSMEM_offset_0_alias
	.size		__nv_reservedSMEM_offset_0_alias, 0, 64
	.other		__nv_reservedSMEM_offset_0_alias,@"STO_CUDA_RESERVED_SHARED STV_DEFAULT"
__nv_reservedSMEM_offset_0_alias:
	.zero		0
	.zero		64


//--------------------- .nv.constant0._Z19WMMA_MultiplicationPaS_Piii --------------------------
	.section	.nv.constant0._Z19WMMA_MultiplicationPaS_Piii,"a",@progbits
	.sectionflags	@""
	.align	4
.nv.constant0._Z19WMMA_MultiplicationPaS_Piii:
	.zero		928


//--------------------- SYMBOLS --------------------------

	.type		.nv.reservedSmem.offset0,@object
	.size		.nv.reservedSmem.offset0,0x4
